//
// Generated by NVIDIA NVVM Compiler
//
// Compiler Build ID: CL-36424714
// Cuda compilation tools, release 13.0, V13.0.88
// Based on NVVM 20.0.0
//

.version 9.0
.target sm_100
.address_size 64

	// .globl	_Z14EwiseAddKernelPKiS0_Pim

.visible .entry _Z14EwiseAddKernelPKiS0_Pim(
	.param .u64 .ptr .align 1 _Z14EwiseAddKernelPKiS0_Pim_param_0,
	.param .u64 .ptr .align 1 _Z14EwiseAddKernelPKiS0_Pim_param_1,
	.param .u64 .ptr .align 1 _Z14EwiseAddKernelPKiS0_Pim_param_2,
	.param .u64 _Z14EwiseAddKernelPKiS0_Pim_param_3
)
{
	.reg .pred 	%p<2>;
	.reg .b32 	%r<8>;
	.reg .b64 	%rd<13>;

	ld.param.u64 	%rd2, [_Z14EwiseAddKernelPKiS0_Pim_param_0];
	ld.param.u64 	%rd3, [_Z14EwiseAddKernelPKiS0_Pim_param_1];
	ld.param.u64 	%rd4, [_Z14EwiseAddKernelPKiS0_Pim_param_2];
	ld.param.u64 	%rd5, [_Z14EwiseAddKernelPKiS0_Pim_param_3];
	mov.u32 	%r1, %ctaid.x;
	mov.u32 	%r2, %ntid.x;
	mov.u32 	%r3, %tid.x;
	mad.lo.s32 	%r4, %r1, %r2, %r3;
	cvt.u64.u32 	%rd1, %r4;
	setp.le.u64 	%p1, %rd5, %rd1;
	@%p1 bra 	$L__BB0_2;
	cvta.to.global.u64 	%rd6, %rd2;
	cvta.to.global.u64 	%rd7, %rd3;
	cvta.to.global.u64 	%rd8, %rd4;
	shl.b64 	%rd9, %rd1, 2;
	add.s64 	%rd10, %rd6, %rd9;
	ld.global.u32 	%r5, [%rd10];
	add.s64 	%rd11, %rd7, %rd9;
	ld.global.u32 	%r6, [%rd11];
	add.s32 	%r7, %r6, %r5;
	add.s64 	%rd12, %rd8, %rd9;
	st.global.u32 	[%rd12], %r7;
$L__BB0_2:
	ret;

}


// ===== COMPILED SASS (sm_100) =====

	.target	sm_100

	.elftype	@"ET_EXEC"


//--------------------- .note.nv.tkinfo           --------------------------
	.section	.note.nv.tkinfo,"",@"SHT_NOTE"
	.sectionflags	@"SHF_NOTE_NV_TKINFO"
	.tkinfo
        /*0018*/ 	.word	0x00000002
        /*0030*/ 	.string	""
        /*0030*/ 	.string	"ptxas"
        /*0030*/ 	.string	"Cuda compilation tools, release 13.0, V13.0.88"
        /*0030*/ 	.string	"Build cuda_13.0.r13.0/compiler.36424714_0"
        /*0030*/ 	.string	"-arch sm_100 -m 64 "



//--------------------- .note.nv.cuinfo           --------------------------
	.section	.note.nv.cuinfo,"",@"SHT_NOTE"
	.sectionflags	@"SHF_NOTE_NV_CUINFO"
        /*0018*/ 	.short	0x0002
        /*001a*/ 	.short	0x0064
        /*001c*/ 	.short	0x0082
	.zero		2


//--------------------- .nv.info                  --------------------------
	.section	.nv.info,"",@"SHT_CUDA_INFO"
	.align	4


	//----- nvinfo : EIATTR_REGCOUNT
	.align		4
        /*0000*/ 	.byte	0x04, 0x2f
        /*0002*/ 	.short	(.L_1 - .L_0)
	.align		4
.L_0:
        /*0004*/ 	.word	index@(_Z14EwiseAddKernelPKiS0_Pim)
        /*0008*/ 	.word	0x0000000c


	//----- nvinfo : EIATTR_FRAME_SIZE
	.align		4
.L_1:
        /*000c*/ 	.byte	0x04, 0x11
        /*000e*/ 	.short	(.L_3 - .L_2)
	.align		4
.L_2:
        /*0010*/ 	.word	index@(_Z14EwiseAddKernelPKiS0_Pim)
        /*0014*/ 	.word	0x00000000


	//----- nvinfo : EIATTR_MIN_STACK_SIZE
	.align		4
.L_3:
        /*0018*/ 	.byte	0x04, 0x12
        /*001a*/ 	.short	(.L_5 - .L_4)
	.align		4
.L_4:
        /*001c*/ 	.word	index@(_Z14EwiseAddKernelPKiS0_Pim)
        /*0020*/ 	.word	0x00000000
.L_5:


//--------------------- .nv.compat                --------------------------
	.section	.nv.compat,"",@"SHT_CUDA_COMPAT_INFO"
	.align	4
        /*0000*/ 	.byte	0x02, 0x09, 0x00, 0x00, 0x02, 0x02, 0x01, 0x00, 0x02, 0x05, 0x05, 0x00, 0x03, 0x07, 0x01, 0x01
        /*0010*/ 	.byte	0x02, 0x03, 0x00, 0x00, 0x02, 0x06, 0x01, 0x00, 0x04, 0x0b, 0x08, 0x00, 0x09, 0x00, 0x00, 0x00
        /*0020*/ 	.byte	0x00, 0x00, 0x00, 0x00


//--------------------- .nv.info._Z14EwiseAddKernelPKiS0_Pim --------------------------
	.section	.nv.info._Z14EwiseAddKernelPKiS0_Pim,"",@"SHT_CUDA_INFO"
	.sectionflags	@""
	.align	4


	//----- nvinfo : EIATTR_CUDA_API_VERSION
	.align		4
        /*0000*/ 	.byte	0x04, 0x37
        /*0002*/ 	.short	(.L_7 - .L_6)
.L_6:
        /*0004*/ 	.word	0x00000082


	//----- nvinfo : EIATTR_KPARAM_INFO
	.align		4
.L_7:
        /*0008*/ 	.byte	0x04, 0x17
        /*000a*/ 	.short	(.L_9 - .L_8)
.L_8:
        /*000c*/ 	.word	0x00000000
        /*0010*/ 	.short	0x0003
        /*0012*/ 	.short	0x0018
        /*0014*/ 	.byte	0x00, 0xf0, 0x21, 0x00


	//----- nvinfo : EIATTR_KPARAM_INFO
	.align		4
.L_9:
        /*0018*/ 	.byte	0x04, 0x17
        /*001a*/ 	.short	(.L_11 - .L_10)
.L_10:
        /*001c*/ 	.word	0x00000000
        /*0020*/ 	.short	0x0002
        /*0022*/ 	.short	0x0010
        /*0024*/ 	.byte	0x00, 0xf5, 0x21, 0x00


	//----- nvinfo : EIATTR_KPARAM_INFO
	.align		4
.L_11:
        /*0028*/ 	.byte	0x04, 0x17
        /*002a*/ 	.short	(.L_13 - .L_12)
.L_12:
        /*002c*/ 	.word	0x00000000
        /*0030*/ 	.short	0x0001
        /*0032*/ 	.short	0x0008
        /*0034*/ 	.byte	0x00, 0xf5, 0x21, 0x00


	//----- nvinfo : EIATTR_KPARAM_INFO
	.align		4
.L_13:
        /*0038*/ 	.byte	0x04, 0x17
        /*003a*/ 	.short	(.L_15 - .L_14)
.L_14:
        /*003c*/ 	.word	0x00000000
        /*0040*/ 	.short	0x0000
        /*0042*/ 	.short	0x0000
        /*0044*/ 	.byte	0x00, 0xf5, 0x21, 0x00


	//----- nvinfo : EIATTR_SPARSE_MMA_MASK
	.align		4
.L_15:
        /*0048*/ 	.byte	0x03, 0x50
        /*004a*/ 	.short	0x0000


	//----- nvinfo : EIATTR_MAXREG_COUNT
	.align		4
        /*004c*/ 	.byte	0x03, 0x1b
        /*004e*/ 	.short	0x00ff


	//----- nvinfo : EIATTR_MERCURY_ISA_VERSION
	.align		4
        /*0050*/ 	.byte	0x03, 0x5f
        /*0052*/ 	.short	0x0101


	//----- nvinfo : EIATTR_VRC_CTA_INIT_COUNT
	.align		4
        /*0054*/ 	.byte	0x02, 0x4a
	.zero		1
	.zero		1


	//----- nvinfo : EIATTR_EXIT_INSTR_OFFSETS
	.align		4
        /*0058*/ 	.byte	0x04, 0x1c
        /*005a*/ 	.short	(.L_17 - .L_16)


	//   ....[0]....
.L_16:
        /*005c*/ 	.word	0x00000080


	//   ....[1]....
        /*0060*/ 	.word	0x00000180


	//----- nvinfo : EIATTR_CBANK_PARAM_SIZE
	.align		4
.L_17:
        /*0064*/ 	.byte	0x03, 0x19
        /*0066*/ 	.short	0x0020


	//----- nvinfo : EIATTR_PARAM_CBANK
	.align		4
        /*0068*/ 	.byte	0x04, 0x0a
        /*006a*/ 	.short	(.L_19 - .L_18)
	.align		4
.L_18:
        /*006c*/ 	.word	index@(.nv.constant0._Z14EwiseAddKernelPKiS0_Pim)
        /*0070*/ 	.short	0x0380
        /*0072*/ 	.short	0x0020


	//----- nvinfo : EIATTR_SW_WAR
	.align		4
.L_19:
        /*0074*/ 	.byte	0x04, 0x36
        /*0076*/ 	.short	(.L_21 - .L_20)
.L_20:
        /*0078*/ 	.word	0x00000008
.L_21:


//--------------------- .nv.callgraph             --------------------------
	.section	.nv.callgraph,"",@"SHT_CUDA_CALLGRAPH"
	.align	4
	.sectionentsize	8
	.align		4
        /*0000*/ 	.word	0x00000000
	.align		4
        /*0004*/ 	.word	0xffffffff
	.align		4
        /*0008*/ 	.word	0x00000000
	.align		4
        /*000c*/ 	.word	0xfffffffe
	.align		4
        /*0010*/ 	.word	0x00000000
	.align		4
        /*0014*/ 	.word	0xfffffffd
	.align		4
        /*0018*/ 	.word	0x00000000
	.align		4
        /*001c*/ 	.word	0xfffffffc


//--------------------- .text._Z14EwiseAddKernelPKiS0_Pim --------------------------
	.section	.text._Z14EwiseAddKernelPKiS0_Pim,"ax",@progbits
	.align	128
        .global         _Z14EwiseAddKernelPKiS0_Pim
        .type           _Z14EwiseAddKernelPKiS0_Pim,@function
        .size           _Z14EwiseAddKernelPKiS0_Pim,(.L_x_1 - _Z14EwiseAddKernelPKiS0_Pim)
        .other          _Z14EwiseAddKernelPKiS0_Pim,@"STO_CUDA_ENTRY STV_DEFAULT"
_Z14EwiseAddKernelPKiS0_Pim:
.text._Z14EwiseAddKernelPKiS0_Pim:
[----:B------:R-:W-:Y:S01]  /*0000*/  LDC R1, c[0x0][0x37c] ;  /* 0x0000df00ff017b82 */ /* 0x000fe20000000800 */
[----:B------:R-:W0:Y:S07]  /*0010*/  S2R R3, SR_TID.X ;  /* 0x0000000000037919 */ /* 0x000e2e0000002100 */
[----:B------:R-:W0:Y:S01]  /*0020*/  S2UR UR4, SR_CTAID.X ;  /* 0x00000000000479c3 */ /* 0x000e220000002500 */
[----:B------:R-:W1:Y:S07]  /*0030*/  LDCU.64 UR6, c[0x0][0x398] ;  /* 0x00007300ff0677ac */ /* 0x000e6e0008000a00 */
[----:B------:R-:W0:Y:S02]  /*0040*/  LDC R0, c[0x0][0x360] ;  /* 0x0000d800ff007b82 */ /* 0x000e240000000800 */
[----:B0-----:R-:W-:-:S05]  /*0050*/  IMAD R0, R0, UR4, R3 ;  /* 0x0000000400007c24 */ /* 0x001fca000f8e0203 */
[----:B-1----:R-:W-:-:S04]  /*0060*/  ISETP.GE.U32.AND P0, PT, R0, UR6, PT ;  /* 0x0000000600007c0c */ /* 0x002fc8000bf06070 */
[----:B------:R-:W-:-:S13]  /*0070*/  ISETP.GE.U32.AND.EX P0, PT, RZ, UR7, PT, P0 ;  /* 0x00000007ff007c0c */ /* 0x000fda000bf06100 */
[----:B------:R-:W-:Y:S05]  /*0080*/  @P0 EXIT ;  /* 0x000000000000094d */ /* 0x000fea0003800000 */
[----:B------:R-:W0:Y:S01]  /*0090*/  LDCU.128 UR8, c[0x0][0x380] ;  /* 0x00007000ff0877ac */ /* 0x000e220008000c00 */
[----:B------:R-:W-:Y:S01]  /*00a0*/  IMAD.SHL.U32 R6, R0, 0x4, RZ ;  /* 0x0000000400067824 */ /* 0x000fe200078e00ff */
[----:B------:R-:W-:Y:S01]  /*00b0*/  SHF.R.U32.HI R0, RZ, 0x1e, R0 ;  /* 0x0000001eff007819 */ /* 0x000fe20000011600 */
[----:B------:R-:W1:Y:S01]  /*00c0*/  LDCU.64 UR4, c[0x0][0x358] ;  /* 0x00006b00ff0477ac */ /* 0x000e620008000a00 */
[----:B------:R-:W2:Y:S02]  /*00d0*/  LDCU.64 UR6, c[0x0][0x390] ;  /* 0x00007200ff0677ac */ /* 0x000ea40008000a00 */
[C---:B0-----:R-:W-:Y:S02]  /*00e0*/  IADD3 R4, P1, PT, R6.reuse, UR10, RZ ;  /* 0x0000000a06047c10 */ /* 0x041fe4000ff3e0ff */
[----:B------:R-:W-:Y:S02]  /*00f0*/  IADD3 R2, P0, PT, R6, UR8, RZ ;  /* 0x0000000806027c10 */ /* 0x000fe4000ff1e0ff */
[----:B------:R-:W-:-:S02]  /*0100*/  IADD3.X R5, PT, PT, R0, UR11, RZ, P1, !PT ;  /* 0x0000000b00057c10 */ /* 0x000fc40008ffe4ff */
[----:B------:R-:W-:-:S04]  /*0110*/  IADD3.X R3, PT, PT, R0, UR9, RZ, P0, !PT ;  /* 0x0000000900037c10 */ /* 0x000fc800087fe4ff */
[----:B-1----:R-:W3:Y:S04]  /*0120*/  LDG.E R5, desc[UR4][R4.64] ;  /* 0x0000000404057981 */ /* 0x002ee8000c1e1900 */
[----:B------:R-:W3:Y:S01]  /*0130*/  LDG.E R2, desc[UR4][R2.64] ;  /* 0x0000000402027981 */ /* 0x000ee2000c1e1900 */
[----:B--2---:R-:W-:-:S04]  /*0140*/  IADD3 R6, P0, PT, R6, UR6, RZ ;  /* 0x0000000606067c10 */ /* 0x004fc8000ff1e0ff */
[----:B------:R-:W-:Y:S01]  /*0150*/  IADD3.X R7, PT, PT, R0, UR7, RZ, P0, !PT ;  /* 0x0000000700077c10 */ /* 0x000fe200087fe4ff */
[----:B---3--:R-:W-:-:S05]  /*0160*/  IMAD.IADD R9, R2, 0x1, R5 ;  /* 0x0000000102097824 */ /* 0x008fca00078e0205 */
[----:B------:R-:W-:Y:S01]  /*0170*/  STG.E desc[UR4][R6.64], R9 ;  /* 0x0000000906007986 */ /* 0x000fe2000c101904 */
[----:B------:R-:W-:Y:S05]  /*0180*/  EXIT ;  /* 0x000000000000794d */ /* 0x000fea0003800000 */
.L_x_0:
[----:B------:R-:W-:-:S00]  /*0190*/  BRA `(.L_x_0) ;  /* 0xfffffffc00fc7947 */ /* 0x000fc0000383ffff */
[----:B------:R-:W-:-:S00]  /*01a0*/  NOP ;  /* 0x0000000000007918 */ /* 0x000fc00000000000 */
        /* <DEDUP_REMOVED lines=13> */
.L_x_1:


//--------------------- .nv.shared.reserved.0     --------------------------
	.section	.nv.shared.reserved.0,"aw",@nobits
	.weak		__nv_reservedSMEM_offset_0_alias
	.size		__nv_reservedSMEM_offset_0_alias, 0, 64
	.other		__nv_reservedSMEM_offset_0_alias,@"STO_CUDA_RESERVED_SHARED STV_DEFAULT"
__nv_reservedSMEM_offset_0_alias:
	.zero		0
	.zero		64


//--------------------- .nv.constant0._Z14EwiseAddKernelPKiS0_Pim --------------------------
	.section	.nv.constant0._Z14EwiseAddKernelPKiS0_Pim,"a",@progbits
	.sectionflags	@""
	.align	4
.nv.constant0._Z14EwiseAddKernelPKiS0_Pim:
	.zero		928


//--------------------- SYMBOLS --------------------------

	.type		.nv.reservedSmem.offset0,@object
	.size		.nv.reservedSmem.offset0,0x4
